//
// Generated by NVIDIA NVVM Compiler
//
// Compiler Build ID: CL-36424714
// Cuda compilation tools, release 13.0, V13.0.88
// Based on NVVM 20.0.0
//

.version 9.0
.target sm_100
.address_size 64

	// .globl	_Z11ConvolutionPfS_S_ii

.visible .entry _Z11ConvolutionPfS_S_ii(
	.param .u64 .ptr .align 1 _Z11ConvolutionPfS_S_ii_param_0,
	.param .u64 .ptr .align 1 _Z11ConvolutionPfS_S_ii_param_1,
	.param .u64 .ptr .align 1 _Z11ConvolutionPfS_S_ii_param_2,
	.param .u32 _Z11ConvolutionPfS_S_ii_param_3,
	.param .u32 _Z11ConvolutionPfS_S_ii_param_4
)
{
	.reg .pred 	%p<56>;
	.reg .b32 	%r<43>;
	.reg .b32 	%f<96>;
	.reg .b64 	%rd<47>;

	ld.param.u64 	%rd7, [_Z11ConvolutionPfS_S_ii_param_0];
	ld.param.u64 	%rd8, [_Z11ConvolutionPfS_S_ii_param_1];
	ld.param.u64 	%rd6, [_Z11ConvolutionPfS_S_ii_param_2];
	ld.param.u32 	%r28, [_Z11ConvolutionPfS_S_ii_param_3];
	ld.param.u32 	%r29, [_Z11ConvolutionPfS_S_ii_param_4];
	cvta.to.global.u64 	%rd1, %rd8;
	cvta.to.global.u64 	%rd2, %rd7;
	mov.u32 	%r30, %ctaid.x;
	mov.u32 	%r31, %ntid.x;
	mov.u32 	%r32, %tid.x;
	mad.lo.s32 	%r1, %r30, %r31, %r32;
	setp.ge.s32 	%p1, %r1, %r29;
	@%p1 bra 	$L__BB0_43;
	shr.u32 	%r33, %r28, 31;
	add.s32 	%r34, %r28, %r33;
	shr.s32 	%r35, %r34, 1;
	sub.s32 	%r2, %r1, %r35;
	setp.lt.s32 	%p2, %r28, 1;
	mov.f32 	%f75, 0f00000000;
	@%p2 bra 	$L__BB0_42;
	and.b32  	%r3, %r28, 7;
	setp.lt.u32 	%p3, %r28, 8;
	mov.f32 	%f75, 0f00000000;
	mov.b32 	%r41, 0;
	@%p3 bra 	$L__BB0_21;
	and.b32  	%r41, %r28, 2147483640;
	mov.f32 	%f75, 0f00000000;
	mov.b32 	%r39, 0;
$L__BB0_4:
	.pragma "nounroll";
	add.s32 	%r6, %r2, %r39;
	setp.lt.s32 	%p4, %r6, 0;
	setp.ge.s32 	%p5, %r6, %r29;
	mul.wide.u32 	%rd9, %r39, 4;
	add.s64 	%rd3, %rd1, %rd9;
	or.pred  	%p6, %p4, %p5;
	@%p6 bra 	$L__BB0_6;
	mul.wide.u32 	%rd10, %r6, 4;
	add.s64 	%rd11, %rd2, %rd10;
	ld.global.f32 	%f42, [%rd11];
	ld.global.f32 	%f43, [%rd3];
	fma.rn.f32 	%f75, %f42, %f43, %f75;
$L__BB0_6:
	add.s32 	%r7, %r6, 1;
	setp.lt.s32 	%p7, %r7, 0;
	setp.ge.s32 	%p8, %r7, %r29;
	or.pred  	%p9, %p7, %p8;
	@%p9 bra 	$L__BB0_8;
	mul.wide.u32 	%rd12, %r7, 4;
	add.s64 	%rd13, %rd2, %rd12;
	ld.global.f32 	%f44, [%rd13];
	ld.global.f32 	%f45, [%rd3+4];
	fma.rn.f32 	%f75, %f44, %f45, %f75;
$L__BB0_8:
	add.s32 	%r8, %r6, 2;
	setp.lt.s32 	%p10, %r8, 0;
	setp.ge.s32 	%p11, %r8, %r29;
	or.pred  	%p12, %p10, %p11;
	@%p12 bra 	$L__BB0_10;
	mul.wide.u32 	%rd14, %r8, 4;
	add.s64 	%rd15, %rd2, %rd14;
	ld.global.f32 	%f46, [%rd15];
	ld.global.f32 	%f47, [%rd3+8];
	fma.rn.f32 	%f75, %f46, %f47, %f75;
$L__BB0_10:
	add.s32 	%r9, %r6, 3;
	setp.lt.s32 	%p13, %r9, 0;
	setp.ge.s32 	%p14, %r9, %r29;
	or.pred  	%p15, %p13, %p14;
	@%p15 bra 	$L__BB0_12;
	mul.wide.u32 	%rd16, %r9, 4;
	add.s64 	%rd17, %rd2, %rd16;
	ld.global.f32 	%f48, [%rd17];
	ld.global.f32 	%f49, [%rd3+12];
	fma.rn.f32 	%f75, %f48, %f49, %f75;
$L__BB0_12:
	add.s32 	%r10, %r6, 4;
	setp.lt.s32 	%p16, %r10, 0;
	setp.ge.s32 	%p17, %r10, %r29;
	or.pred  	%p18, %p16, %p17;
	@%p18 bra 	$L__BB0_14;
	mul.wide.u32 	%rd18, %r10, 4;
	add.s64 	%rd19, %rd2, %rd18;
	ld.global.f32 	%f50, [%rd19];
	ld.global.f32 	%f51, [%rd3+16];
	fma.rn.f32 	%f75, %f50, %f51, %f75;
$L__BB0_14:
	add.s32 	%r11, %r6, 5;
	setp.lt.s32 	%p19, %r11, 0;
	setp.ge.s32 	%p20, %r11, %r29;
	or.pred  	%p21, %p19, %p20;
	@%p21 bra 	$L__BB0_16;
	mul.wide.u32 	%rd20, %r11, 4;
	add.s64 	%rd21, %rd2, %rd20;
	ld.global.f32 	%f52, [%rd21];
	ld.global.f32 	%f53, [%rd3+20];
	fma.rn.f32 	%f75, %f52, %f53, %f75;
$L__BB0_16:
	add.s32 	%r12, %r6, 6;
	setp.lt.s32 	%p22, %r12, 0;
	setp.ge.s32 	%p23, %r12, %r29;
	or.pred  	%p24, %p22, %p23;
	@%p24 bra 	$L__BB0_18;
	mul.wide.u32 	%rd22, %r12, 4;
	add.s64 	%rd23, %rd2, %rd22;
	ld.global.f32 	%f54, [%rd23];
	ld.global.f32 	%f55, [%rd3+24];
	fma.rn.f32 	%f75, %f54, %f55, %f75;
$L__BB0_18:
	add.s32 	%r13, %r6, 7;
	setp.lt.s32 	%p25, %r13, 0;
	setp.ge.s32 	%p26, %r13, %r29;
	or.pred  	%p27, %p25, %p26;
	@%p27 bra 	$L__BB0_20;
	mul.wide.u32 	%rd24, %r13, 4;
	add.s64 	%rd25, %rd2, %rd24;
	ld.global.f32 	%f56, [%rd25];
	ld.global.f32 	%f57, [%rd3+28];
	fma.rn.f32 	%f75, %f56, %f57, %f75;
$L__BB0_20:
	add.s32 	%r39, %r39, 8;
	setp.ne.s32 	%p28, %r39, %r41;
	@%p28 bra 	$L__BB0_4;
$L__BB0_21:
	setp.eq.s32 	%p29, %r3, 0;
	@%p29 bra 	$L__BB0_42;
	and.b32  	%r16, %r28, 3;
	setp.lt.u32 	%p30, %r3, 4;
	@%p30 bra 	$L__BB0_32;
	add.s32 	%r17, %r2, %r41;
	setp.lt.s32 	%p31, %r17, 0;
	setp.ge.s32 	%p32, %r17, %r29;
	mul.wide.u32 	%rd26, %r41, 4;
	add.s64 	%rd4, %rd1, %rd26;
	or.pred  	%p33, %p31, %p32;
	@%p33 bra 	$L__BB0_25;
	mul.wide.u32 	%rd27, %r17, 4;
	add.s64 	%rd28, %rd2, %rd27;
	ld.global.f32 	%f59, [%rd28];
	ld.global.f32 	%f60, [%rd4];
	fma.rn.f32 	%f75, %f59, %f60, %f75;
$L__BB0_25:
	add.s32 	%r18, %r17, 1;
	setp.lt.s32 	%p34, %r18, 0;
	setp.ge.s32 	%p35, %r18, %r29;
	or.pred  	%p36, %p34, %p35;
	@%p36 bra 	$L__BB0_27;
	mul.wide.u32 	%rd29, %r18, 4;
	add.s64 	%rd30, %rd2, %rd29;
	ld.global.f32 	%f61, [%rd30];
	ld.global.f32 	%f62, [%rd4+4];
	fma.rn.f32 	%f75, %f61, %f62, %f75;
$L__BB0_27:
	add.s32 	%r19, %r17, 2;
	setp.lt.s32 	%p37, %r19, 0;
	setp.ge.s32 	%p38, %r19, %r29;
	or.pred  	%p39, %p37, %p38;
	@%p39 bra 	$L__BB0_29;
	mul.wide.u32 	%rd31, %r19, 4;
	add.s64 	%rd32, %rd2, %rd31;
	ld.global.f32 	%f63, [%rd32];
	ld.global.f32 	%f64, [%rd4+8];
	fma.rn.f32 	%f75, %f63, %f64, %f75;
$L__BB0_29:
	add.s32 	%r20, %r17, 3;
	setp.lt.s32 	%p40, %r20, 0;
	setp.ge.s32 	%p41, %r20, %r29;
	or.pred  	%p42, %p40, %p41;
	@%p42 bra 	$L__BB0_31;
	mul.wide.u32 	%rd33, %r20, 4;
	add.s64 	%rd34, %rd2, %rd33;
	ld.global.f32 	%f65, [%rd34];
	ld.global.f32 	%f66, [%rd4+12];
	fma.rn.f32 	%f75, %f65, %f66, %f75;
$L__BB0_31:
	add.s32 	%r41, %r41, 4;
$L__BB0_32:
	setp.eq.s32 	%p43, %r16, 0;
	@%p43 bra 	$L__BB0_42;
	setp.eq.s32 	%p44, %r16, 1;
	@%p44 bra 	$L__BB0_39;
	add.s32 	%r23, %r2, %r41;
	setp.lt.s32 	%p45, %r23, 0;
	setp.ge.s32 	%p46, %r23, %r29;
	mul.wide.u32 	%rd35, %r41, 4;
	add.s64 	%rd5, %rd1, %rd35;
	or.pred  	%p47, %p45, %p46;
	@%p47 bra 	$L__BB0_36;
	mul.wide.u32 	%rd36, %r23, 4;
	add.s64 	%rd37, %rd2, %rd36;
	ld.global.f32 	%f68, [%rd37];
	ld.global.f32 	%f69, [%rd5];
	fma.rn.f32 	%f75, %f68, %f69, %f75;
$L__BB0_36:
	add.s32 	%r24, %r23, 1;
	setp.lt.s32 	%p48, %r24, 0;
	setp.ge.s32 	%p49, %r24, %r29;
	or.pred  	%p50, %p48, %p49;
	@%p50 bra 	$L__BB0_38;
	mul.wide.u32 	%rd38, %r24, 4;
	add.s64 	%rd39, %rd2, %rd38;
	ld.global.f32 	%f70, [%rd39];
	ld.global.f32 	%f71, [%rd5+4];
	fma.rn.f32 	%f75, %f70, %f71, %f75;
$L__BB0_38:
	add.s32 	%r41, %r41, 2;
$L__BB0_39:
	and.b32  	%r38, %r28, 1;
	setp.eq.b32 	%p51, %r38, 1;
	not.pred 	%p52, %p51;
	@%p52 bra 	$L__BB0_42;
	add.s32 	%r27, %r2, %r41;
	setp.lt.s32 	%p53, %r27, 0;
	setp.ge.s32 	%p54, %r27, %r29;
	or.pred  	%p55, %p53, %p54;
	@%p55 bra 	$L__BB0_42;
	mul.wide.u32 	%rd40, %r27, 4;
	add.s64 	%rd41, %rd2, %rd40;
	ld.global.f32 	%f72, [%rd41];
	mul.wide.u32 	%rd42, %r41, 4;
	add.s64 	%rd43, %rd1, %rd42;
	ld.global.f32 	%f73, [%rd43];
	fma.rn.f32 	%f75, %f72, %f73, %f75;
$L__BB0_42:
	cvta.to.global.u64 	%rd44, %rd6;
	mul.wide.s32 	%rd45, %r1, 4;
	add.s64 	%rd46, %rd44, %rd45;
	st.global.f32 	[%rd46], %f75;
$L__BB0_43:
	ret;

}


// ===== COMPILED SASS (sm_100) =====

	.target	sm_100

	.elftype	@"ET_EXEC"


//--------------------- .note.nv.tkinfo           --------------------------
	.section	.note.nv.tkinfo,"",@"SHT_NOTE"
	.sectionflags	@"SHF_NOTE_NV_TKINFO"
	.tkinfo
        /*0018*/ 	.word	0x00000002
        /*0030*/ 	.string	""
        /*0030*/ 	.string	"ptxas"
        /*0030*/ 	.string	"Cuda compilation tools, release 13.0, V13.0.88"
        /*0030*/ 	.string	"Build cuda_13.0.r13.0/compiler.36424714_0"
        /*0030*/ 	.string	"-arch sm_100 -m 64 "



//--------------------- .note.nv.cuinfo           --------------------------
	.section	.note.nv.cuinfo,"",@"SHT_NOTE"
	.sectionflags	@"SHF_NOTE_NV_CUINFO"
        /*0018*/ 	.short	0x0002
        /*001a*/ 	.short	0x0064
        /*001c*/ 	.short	0x0082
	.zero		2


//--------------------- .nv.info                  --------------------------
	.section	.nv.info,"",@"SHT_CUDA_INFO"
	.align	4


	//----- nvinfo : EIATTR_REGCOUNT
	.align		4
        /*0000*/ 	.byte	0x04, 0x2f
        /*0002*/ 	.short	(.L_1 - .L_0)
	.align		4
.L_0:
        /*0004*/ 	.word	index@(_Z11ConvolutionPfS_S_ii)
        /*0008*/ 	.word	0x00000020


	//----- nvinfo : EIATTR_FRAME_SIZE
	.align		4
.L_1:
        /*000c*/ 	.byte	0x04, 0x11
        /*000e*/ 	.short	(.L_3 - .L_2)
	.align		4
.L_2:
        /*0010*/ 	.word	index@(_Z11ConvolutionPfS_S_ii)
        /*0014*/ 	.word	0x00000000


	//----- nvinfo : EIATTR_MIN_STACK_SIZE
	.align		4
.L_3:
        /*0018*/ 	.byte	0x04, 0x12
        /*001a*/ 	.short	(.L_5 - .L_4)
	.align		4
.L_4:
        /*001c*/ 	.word	index@(_Z11ConvolutionPfS_S_ii)
        /*0020*/ 	.word	0x00000000
.L_5:


//--------------------- .nv.compat                --------------------------
	.section	.nv.compat,"",@"SHT_CUDA_COMPAT_INFO"
	.align	4
        /*0000*/ 	.byte	0x02, 0x09, 0x00, 0x00, 0x02, 0x02, 0x01, 0x00, 0x02, 0x05, 0x05, 0x00, 0x03, 0x07, 0x01, 0x01
        /*0010*/ 	.byte	0x02, 0x03, 0x00, 0x00, 0x02, 0x06, 0x01, 0x00, 0x04, 0x0b, 0x08, 0x00, 0x09, 0x00, 0x00, 0x00
        /*0020*/ 	.byte	0x00, 0x00, 0x00, 0x00


//--------------------- .nv.info._Z11ConvolutionPfS_S_ii --------------------------
	.section	.nv.info._Z11ConvolutionPfS_S_ii,"",@"SHT_CUDA_INFO"
	.sectionflags	@""
	.align	4


	//----- nvinfo : EIATTR_CUDA_API_VERSION
	.align		4
        /*0000*/ 	.byte	0x04, 0x37
        /*0002*/ 	.short	(.L_7 - .L_6)
.L_6:
        /*0004*/ 	.word	0x00000082


	//----- nvinfo : EIATTR_KPARAM_INFO
	.align		4
.L_7:
        /*0008*/ 	.byte	0x04, 0x17
        /*000a*/ 	.short	(.L_9 - .L_8)
.L_8:
        /*000c*/ 	.word	0x00000000
        /*0010*/ 	.short	0x0004
        /*0012*/ 	.short	0x001c
        /*0014*/ 	.byte	0x00, 0xf0, 0x11, 0x00


	//----- nvinfo : EIATTR_KPARAM_INFO
	.align		4
.L_9:
        /*0018*/ 	.byte	0x04, 0x17
        /*001a*/ 	.short	(.L_11 - .L_10)
.L_10:
        /*001c*/ 	.word	0x00000000
        /*0020*/ 	.short	0x0003
        /*0022*/ 	.short	0x0018
        /*0024*/ 	.byte	0x00, 0xf0, 0x11, 0x00


	//----- nvinfo : EIATTR_KPARAM_INFO
	.align		4
.L_11:
        /*0028*/ 	.byte	0x04, 0x17
        /*002a*/ 	.short	(.L_13 - .L_12)
.L_12:
        /*002c*/ 	.word	0x00000000
        /*0030*/ 	.short	0x0002
        /*0032*/ 	.short	0x0010
        /*0034*/ 	.byte	0x00, 0xf5, 0x21, 0x00


	//----- nvinfo : EIATTR_KPARAM_INFO
	.align		4
.L_13:
        /*0038*/ 	.byte	0x04, 0x17
        /*003a*/ 	.short	(.L_15 - .L_14)
.L_14:
        /*003c*/ 	.word	0x00000000
        /*0040*/ 	.short	0x0001
        /*0042*/ 	.short	0x0008
        /*0044*/ 	.byte	0x00, 0xf5, 0x21, 0x00


	//----- nvinfo : EIATTR_KPARAM_INFO
	.align		4
.L_15:
        /*0048*/ 	.byte	0x04, 0x17
        /*004a*/ 	.short	(.L_17 - .L_16)
.L_16:
        /*004c*/ 	.word	0x00000000
        /*0050*/ 	.short	0x0000
        /*0052*/ 	.short	0x0000
        /*0054*/ 	.byte	0x00, 0xf5, 0x21, 0x00


	//----- nvinfo : EIATTR_SPARSE_MMA_MASK
	.align		4
.L_17:
        /*0058*/ 	.byte	0x03, 0x50
        /*005a*/ 	.short	0x0000


	//----- nvinfo : EIATTR_MAXREG_COUNT
	.align		4
        /*005c*/ 	.byte	0x03, 0x1b
        /*005e*/ 	.short	0x00ff


	//----- nvinfo : EIATTR_MERCURY_ISA_VERSION
	.align		4
        /*0060*/ 	.byte	0x03, 0x5f
        /*0062*/ 	.short	0x0101


	//----- nvinfo : EIATTR_VRC_CTA_INIT_COUNT
	.align		4
        /*0064*/ 	.byte	0x02, 0x4a
	.zero		1
	.zero		1


	//----- nvinfo : EIATTR_EXIT_INSTR_OFFSETS
	.align		4
        /*0068*/ 	.byte	0x04, 0x1c
        /*006a*/ 	.short	(.L_19 - .L_18)


	//   ....[0]....
.L_18:
        /*006c*/ 	.word	0x00000070


	//   ....[1]....
        /*0070*/ 	.word	0x00000b20


	//----- nvinfo : EIATTR_CRS_STACK_SIZE
	.align		4
.L_19:
        /*0074*/ 	.byte	0x04, 0x1e
        /*0076*/ 	.short	(.L_21 - .L_20)
.L_20:
        /*0078*/ 	.word	0x00000000


	//----- nvinfo : EIATTR_CBANK_PARAM_SIZE
	.align		4
.L_21:
        /*007c*/ 	.byte	0x03, 0x19
        /*007e*/ 	.short	0x0020


	//----- nvinfo : EIATTR_PARAM_CBANK
	.align		4
        /*0080*/ 	.byte	0x04, 0x0a
        /*0082*/ 	.short	(.L_23 - .L_22)
	.align		4
.L_22:
        /*0084*/ 	.word	index@(.nv.constant0._Z11ConvolutionPfS_S_ii)
        /*0088*/ 	.short	0x0380
        /*008a*/ 	.short	0x0020


	//----- nvinfo : EIATTR_SW_WAR
	.align		4
.L_23:
        /*008c*/ 	.byte	0x04, 0x36
        /*008e*/ 	.short	(.L_25 - .L_24)
.L_24:
        /*0090*/ 	.word	0x00000008
.L_25:


//--------------------- .nv.callgraph             --------------------------
	.section	.nv.callgraph,"",@"SHT_CUDA_CALLGRAPH"
	.align	4
	.sectionentsize	8
	.align		4
        /*0000*/ 	.word	0x00000000
	.align		4
        /*0004*/ 	.word	0xffffffff
	.align		4
        /*0008*/ 	.word	0x00000000
	.align		4
        /*000c*/ 	.word	0xfffffffe
	.align		4
        /*0010*/ 	.word	0x00000000
	.align		4
        /*0014*/ 	.word	0xfffffffd
	.align		4
        /*0018*/ 	.word	0x00000000
	.align		4
        /*001c*/ 	.word	0xfffffffc


//--------------------- .text._Z11ConvolutionPfS_S_ii --------------------------
	.section	.text._Z11ConvolutionPfS_S_ii,"ax",@progbits
	.align	128
        .global         _Z11ConvolutionPfS_S_ii
        .type           _Z11ConvolutionPfS_S_ii,@function
        .size           _Z11ConvolutionPfS_S_ii,(.L_x_7 - _Z11ConvolutionPfS_S_ii)
        .other          _Z11ConvolutionPfS_S_ii,@"STO_CUDA_ENTRY STV_DEFAULT"
_Z11ConvolutionPfS_S_ii:
.text._Z11ConvolutionPfS_S_ii:
[----:B------:R-:W-:Y:S01]  /*0000*/  LDC R1, c[0x0][0x37c] ;  /* 0x0000df00ff017b82 */ /* 0x000fe20000000800 */
[----:B------:R-:W0:Y:S07]  /*0010*/  S2R R3, SR_TID.X ;  /* 0x0000000000037919 */ /* 0x000e2e0000002100 */
[----:B------:R-:W0:Y:S01]  /*0020*/  S2UR UR4, SR_CTAID.X ;  /* 0x00000000000479c3 */ /* 0x000e220000002500 */
[----:B------:R-:W1:Y:S07]  /*0030*/  LDCU UR5, c[0x0][0x39c] ;  /* 0x00007380ff0577ac */ /* 0x000e6e0008000800 */
[----:B------:R-:W0:Y:S02]  /*0040*/  LDC R2, c[0x0][0x360] ;  /* 0x0000d800ff027b82 */ /* 0x000e240000000800 */
[----:B0-----:R-:W-:-:S05]  /*0050*/  IMAD R2, R2, UR4, R3 ;  /* 0x0000000402027c24 */ /* 0x001fca000f8e0203 */
[----:B-1----:R-:W-:-:S13]  /*0060*/  ISETP.GE.AND P0, PT, R2, UR5, PT ;  /* 0x0000000502007c0c */ /* 0x002fda000bf06270 */
[----:B------:R-:W-:Y:S05]  /*0070*/  @P0 EXIT ;  /* 0x000000000000094d */ /* 0x000fea0003800000 */
[----:B------:R-:W0:Y:S01]  /*0080*/  LDCU UR6, c[0x0][0x398] ;  /* 0x00007300ff0677ac */ /* 0x000e220008000800 */
[----:B------:R-:W-:Y:S01]  /*0090*/  HFMA2 R0, -RZ, RZ, 0, 0 ;  /* 0x00000000ff007431 */ /* 0x000fe200000001ff */
[----:B------:R-:W1:Y:S01]  /*00a0*/  LDCU.64 UR8, c[0x0][0x358] ;  /* 0x00006b00ff0877ac */ /* 0x000e620008000a00 */
[----:B0-----:R-:W-:-:S09]  /*00b0*/  UISETP.GE.AND UP0, UPT, UR6, 0x1, UPT ;  /* 0x000000010600788c */ /* 0x001fd2000bf06270 */
[----:B-1----:R-:W-:Y:S05]  /*00c0*/  BRA.U !UP0, `(.L_x_0) ;  /* 0x0000000908887547 */ /* 0x002fea000b800000 */
[----:B------:R-:W-:Y:S01]  /*00d0*/  UISETP.GE.U32.AND UP0, UPT, UR6, 0x8, UPT ;  /* 0x000000080600788c */ /* 0x000fe2000bf06070 */
[----:B------:R-:W-:Y:S01]  /*00e0*/  IMAD.MOV.U32 R0, RZ, RZ, RZ ;  /* 0x000000ffff007224 */ /* 0x000fe200078e00ff */
[----:B------:R-:W-:Y:S01]  /*00f0*/  ULEA.HI UR4, UR6, UR6, URZ, 0x1 ;  /* 0x0000000606047291 */ /* 0x000fe2000f8f08ff */
[----:B------:R-:W-:Y:S01]  /*0100*/  MOV R3, RZ ;  /* 0x000000ff00037202 */ /* 0x000fe20000000f00 */
[----:B------:R-:W-:Y:S02]  /*0110*/  ULOP3.LUT UR7, UR6, 0x7, URZ, 0xc0, !UPT ;  /* 0x0000000706077892 */ /* 0x000fe4000f8ec0ff */
[----:B------:R-:W-:Y:S02]  /*0120*/  USHF.R.S32.HI UR4, URZ, 0x1, UR4 ;  /* 0x00000001ff047899 */ /* 0x000fe40008011404 */
[----:B------:R-:W-:-:S04]  /*0130*/  UISETP.NE.AND UP1, UPT, UR7, URZ, UPT ;  /* 0x000000ff0700728c */ /* 0x000fc8000bf25270 */
[----:B------:R-:W-:Y:S01]  /*0140*/  VIADD R4, R2, -UR4 ;  /* 0x8000000402047c36 */ /* 0x000fe20008000000 */
[----:B------:R-:W-:Y:S06]  /*0150*/  BRA.U !UP0, `(.L_x_1) ;  /* 0x0000000508287547 */ /* 0x000fec000b800000 */
[----:B------:R-:W0:Y:S01]  /*0160*/  LDC.64 R8, c[0x0][0x388] ;  /* 0x0000e200ff087b82 */ /* 0x000e220000000a00 */
[----:B------:R-:W-:Y:S01]  /*0170*/  ULOP3.LUT UR4, UR6, 0x7ffffff8, URZ, 0xc0, !UPT ;  /* 0x7ffffff806047892 */ /* 0x000fe2000f8ec0ff */
[----:B------:R-:W-:Y:S01]  /*0180*/  MOV R0, RZ ;  /* 0x000000ff00007202 */ /* 0x000fe20000000f00 */
[----:B------:R-:W-:Y:S01]  /*0190*/  IMAD.MOV.U32 R5, RZ, RZ, RZ ;  /* 0x000000ffff057224 */ /* 0x000fe200078e00ff */
[----:B------:R-:W1:Y:S03]  /*01a0*/  LDCU UR5, c[0x0][0x39c] ;  /* 0x00007380ff0577ac */ /* 0x000e660008000800 */
[----:B------:R-:W-:-:S07]  /*01b0*/  MOV R3, UR4 ;  /* 0x0000000400037c02 */ /* 0x000fce0008000f00 */
.L_x_2:
[----:B------:R-:W-:Y:S02]  /*01c0*/  IMAD.IADD R27, R4, 0x1, R5 ;  /* 0x00000001041b7824 */ /* 0x000fe400078e0205 */
[----:B0-----:R-:W-:-:S03]  /*01d0*/  IMAD.WIDE.U32 R14, R5, 0x4, R8 ;  /* 0x00000004050e7825 */ /* 0x001fc600078e0008 */
[----:B-1----:R-:W-:-:S04]  /*01e0*/  ISETP.GE.AND P6, PT, R27, UR5, PT ;  /* 0x000000051b007c0c */ /* 0x002fc8000bfc6270 */
[----:B------:R-:W-:-:S13]  /*01f0*/  ISETP.LT.OR P6, PT, R27, RZ, P6 ;  /* 0x000000ff1b00720c */ /* 0x000fda00037c1670 */
[----:B------:R-:W0:Y:S01]  /*0200*/  @!P6 LDC.64 R6, c[0x0][0x380] ;  /* 0x0000e000ff06eb82 */ /* 0x000e220000000a00 */
[----:B------:R-:W2:Y:S01]  /*0210*/  @!P6 LDG.E R10, desc[UR8][R14.64] ;  /* 0x000000080e0ae981 */ /* 0x000ea2000c1e1900 */
[----:B0-----:R-:W-:-:S05]  /*0220*/  @!P6 IMAD.WIDE.U32 R6, R27, 0x4, R6 ;  /* 0x000000041b06e825 */ /* 0x001fca00078e0006 */
[----:B------:R0:W2:Y:S01]  /*0230*/  @!P6 LDG.E R11, desc[UR8][R6.64] ;  /* 0x00000008060be981 */ /* 0x0000a2000c1e1900 */
[C---:B------:R-:W-:Y:S01]  /*0240*/  VIADD R17, R27.reuse, 0x2 ;  /* 0x000000021b117836 */ /* 0x040fe20000000000 */
[----:B------:R-:W-:-:S04]  /*0250*/  IADD3 R16, PT, PT, R27, 0x1, RZ ;  /* 0x000000011b107810 */ /* 0x000fc80007ffe0ff */
[C---:B------:R-:W-:Y:S02]  /*0260*/  ISETP.GE.AND P5, PT, R16.reuse, UR5, PT ;  /* 0x0000000510007c0c */ /* 0x040fe4000bfa6270 */
[C---:B------:R-:W-:Y:S02]  /*0270*/  ISETP.GE.AND P4, PT, R17.reuse, UR5, PT ;  /* 0x0000000511007c0c */ /* 0x040fe4000bf86270 */
[----:B------:R-:W-:Y:S02]  /*0280*/  ISETP.LT.OR P5, PT, R16, RZ, P5 ;  /* 0x000000ff1000720c */ /* 0x000fe40002fa1670 */
[----:B------:R-:W-:Y:S01]  /*0290*/  ISETP.LT.OR P4, PT, R17, RZ, P4 ;  /* 0x000000ff1100720c */ /* 0x000fe20002781670 */
[C---:B0-----:R-:W-:Y:S01]  /*02a0*/  VIADD R6, R27.reuse, 0x4 ;  /* 0x000000041b067836 */ /* 0x041fe20000000000 */
[C---:B------:R-:W-:Y:S02]  /*02b0*/  IADD3 R23, PT, PT, R27.reuse, 0x3, RZ ;  /* 0x000000031b177810 */ /* 0x040fe40007ffe0ff */
[----:B------:R-:W-:-:S02]  /*02c0*/  IADD3 R7, PT, PT, R27, 0x5, RZ ;  /* 0x000000051b077810 */ /* 0x000fc40007ffe0ff */
[C---:B------:R-:W-:Y:S02]  /*02d0*/  ISETP.GE.AND P3, PT, R23.reuse, UR5, PT ;  /* 0x0000000517007c0c */ /* 0x040fe4000bf66270 */
[C---:B------:R-:W-:Y:S02]  /*02e0*/  ISETP.GE.AND P2, PT, R6.reuse, UR5, PT ;  /* 0x0000000506007c0c */ /* 0x040fe4000bf46270 */
[----:B------:R-:W-:Y:S01]  /*02f0*/  ISETP.LT.OR P3, PT, R23, RZ, P3 ;  /* 0x000000ff1700720c */ /* 0x000fe20001f61670 */
[----:B------:R-:W0:Y:S01]  /*0300*/  @!P5 LDC.64 R28, c[0x0][0x380] ;  /* 0x0000e000ff1cdb82 */ /* 0x000e220000000a00 */
[----:B------:R-:W-:Y:S01]  /*0310*/  ISETP.GE.AND P1, PT, R7, UR5, PT ;  /* 0x0000000507007c0c */ /* 0x000fe2000bf26270 */
[----:B------:R-:W-:Y:S01]  /*0320*/  VIADD R25, R27, 0x6 ;  /* 0x000000061b197836 */ /* 0x000fe20000000000 */
[----:B------:R-:W-:Y:S01]  /*0330*/  ISETP.LT.OR P2, PT, R6, RZ, P2 ;  /* 0x000000ff0600720c */ /* 0x000fe20001741670 */
[----:B------:R-:W3:Y:S04]  /*0340*/  @!P5 LDG.E R24, desc[UR8][R14.64+0x4] ;  /* 0x000004080e18d981 */ /* 0x000ee8000c1e1900 */
[----:B------:R-:W1:Y:S01]  /*0350*/  @!P4 LDC.64 R20, c[0x0][0x380] ;  /* 0x0000e000ff14cb82 */ /* 0x000e620000000a00 */
[----:B------:R-:W-:-:S02]  /*0360*/  ISETP.LT.OR P1, PT, R7, RZ, P1 ;  /* 0x000000ff0700720c */ /* 0x000fc40000f21670 */
[----:B------:R-:W-:-:S04]  /*0370*/  ISETP.GE.AND P0, PT, R25, UR5, PT ;  /* 0x0000000519007c0c */ /* 0x000fc8000bf06270 */
[----:B------:R-:W-:Y:S01]  /*0380*/  ISETP.LT.OR P0, PT, R25, RZ, P0 ;  /* 0x000000ff1900720c */ /* 0x000fe20000701670 */
[----:B------:R-:W4:Y:S01]  /*0390*/  @!P3 LDC.64 R18, c[0x0][0x380] ;  /* 0x0000e000ff12bb82 */ /* 0x000f220000000a00 */
[----:B------:R-:W-:Y:S01]  /*03a0*/  IADD3 R27, PT, PT, R27, 0x7, RZ ;  /* 0x000000071b1b7810 */ /* 0x000fe20007ffe0ff */
[----:B------:R-:W5:Y:S06]  /*03b0*/  @!P2 LDG.E R26, desc[UR8][R14.64+0x10] ;  /* 0x000010080e1aa981 */ /* 0x000f6c000c1e1900 */
[----:B------:R-:W4:Y:S01]  /*03c0*/  @!P2 LDC.64 R12, c[0x0][0x380] ;  /* 0x0000e000ff0cab82 */ /* 0x000f220000000a00 */
[----:B0-----:R-:W-:-:S06]  /*03d0*/  @!P5 IMAD.WIDE.U32 R28, R16, 0x4, R28 ;  /* 0x00000004101cd825 */ /* 0x001fcc00078e001c */
[----:B------:R-:W3:Y:S01]  /*03e0*/  @!P5 LDG.E R29, desc[UR8][R28.64] ;  /* 0x000000081c1dd981 */ /* 0x000ee2000c1e1900 */
[----:B-1----:R-:W-:Y:S02]  /*03f0*/  @!P4 IMAD.WIDE.U32 R20, R17, 0x4, R20 ;  /* 0x000000041114c825 */ /* 0x002fe400078e0014 */
[----:B------:R-:W0:Y:S04]  /*0400*/  @!P0 LDC.64 R16, c[0x0][0x380] ;  /* 0x0000e000ff108b82 */ /* 0x000e280000000a00 */
[----:B------:R-:W5:Y:S01]  /*0410*/  @!P4 LDG.E R21, desc[UR8][R20.64] ;  /* 0x000000081415c981 */ /* 0x000f62000c1e1900 */
[----:B----4-:R-:W-:-:S06]  /*0420*/  @!P3 IMAD.WIDE.U32 R18, R23, 0x4, R18 ;  /* 0x000000041712b825 */ /* 0x010fcc00078e0012 */
[----:B------:R-:W4:Y:S01]  /*0430*/  @!P3 LDG.E R19, desc[UR8][R18.64] ;  /* 0x000000081213b981 */ /* 0x000f22000c1e1900 */
[----:B------:R-:W-:-:S03]  /*0440*/  @!P2 IMAD.WIDE.U32 R12, R6, 0x4, R12 ;  /* 0x00000004060ca825 */ /* 0x000fc600078e000c */
[----:B------:R-:W5:Y:S04]  /*0450*/  @!P4 LDG.E R6, desc[UR8][R14.64+0x8] ;  /* 0x000008080e06c981 */ /* 0x000f68000c1e1900 */
[----:B------:R-:W4:Y:S01]  /*0460*/  @!P2 LDG.E R13, desc[UR8][R12.64] ;  /* 0x000000080c0da981 */ /* 0x000f22000c1e1900 */
[----:B0-----:R-:W-:-:S03]  /*0470*/  @!P0 IMAD.WIDE.U32 R16, R25, 0x4, R16 ;  /* 0x0000000419108825 */ /* 0x001fc600078e0010 */
[----:B------:R-:W4:Y:S04]  /*0480*/  @!P0 LDG.E R18, desc[UR8][R14.64+0x18] ;  /* 0x000018080e128981 */ /* 0x000f28000c1e1900 */
[----:B------:R-:W4:Y:S04]  /*0490*/  @!P1 LDG.E R25, desc[UR8][R14.64+0x14] ;  /* 0x000014080e199981 */ /* 0x000f28000c1e1900 */
[----:B------:R-:W4:Y:S01]  /*04a0*/  @!P0 LDG.E R17, desc[UR8][R16.64] ;  /* 0x0000000810118981 */ /* 0x000f22000c1e1900 */
[----:B--2---:R-:W-:Y:S02]  /*04b0*/  @!P6 FFMA R0, R11, R10, R0 ;  /* 0x0000000a0b00e223 */ /* 0x004fe40000000000 */
[----:B------:R-:W0:Y:S01]  /*04c0*/  @!P1 LDC.64 R10, c[0x0][0x380] ;  /* 0x0000e000ff0a9b82 */ /* 0x000e220000000a00 */
[----:B------:R-:W-:-:S04]  /*04d0*/  ISETP.GE.AND P6, PT, R27, UR5, PT ;  /* 0x000000051b007c0c */ /* 0x000fc8000bfc6270 */
[----:B------:R-:W-:-:S13]  /*04e0*/  ISETP.LT.OR P6, PT, R27, RZ, P6 ;  /* 0x000000ff1b00720c */ /* 0x000fda00037c1670 */
[----:B------:R-:W1:Y:S01]  /*04f0*/  @!P6 LDC.64 R22, c[0x0][0x380] ;  /* 0x0000e000ff16eb82 */ /* 0x000e620000000a00 */
[----:B------:R-:W2:Y:S01]  /*0500*/  @!P6 LDG.E R20, desc[UR8][R14.64+0x1c] ;  /* 0x00001c080e14e981 */ /* 0x000ea2000c1e1900 */
[----:B0-----:R-:W-:-:S03]  /*0510*/  @!P1 IMAD.WIDE.U32 R10, R7, 0x4, R10 ;  /* 0x00000004070a9825 */ /* 0x001fc600078e000a */
[----:B------:R-:W4:Y:S04]  /*0520*/  @!P3 LDG.E R7, desc[UR8][R14.64+0xc] ;  /* 0x00000c080e07b981 */ /* 0x000f28000c1e1900 */
[----:B------:R-:W2:Y:S01]  /*0530*/  @!P1 LDG.E R11, desc[UR8][R10.64] ;  /* 0x000000080a0b9981 */ /* 0x000ea2000c1e1900 */
[----:B-1----:R-:W-:-:S06]  /*0540*/  @!P6 IMAD.WIDE.U32 R22, R27, 0x4, R22 ;  /* 0x000000041b16e825 */ /* 0x002fcc00078e0016 */
[----:B------:R-:W2:Y:S01]  /*0550*/  @!P6 LDG.E R23, desc[UR8][R22.64] ;  /* 0x000000081617e981 */ /* 0x000ea2000c1e1900 */
[----:B---3--:R-:W-:Y:S01]  /*0560*/  @!P5 FFMA R0, R29, R24, R0 ;  /* 0x000000181d00d223 */ /* 0x008fe20000000000 */
[----:B------:R-:W-:-:S03]  /*0570*/  IADD3 R5, PT, PT, R5, 0x8, RZ ;  /* 0x0000000805057810 */ /* 0x000fc60007ffe0ff */
[----:B-----5:R-:W-:-:S04]  /*0580*/  @!P4 FFMA R0, R21, R6, R0 ;  /* 0x000000061500c223 */ /* 0x020fc80000000000 */
[----:B----4-:R-:W-:-:S04]  /*0590*/  @!P3 FFMA R0, R19, R7, R0 ;  /* 0x000000071300b223 */ /* 0x010fc80000000000 */
[----:B------:R-:W-:-:S04]  /*05a0*/  @!P2 FFMA R0, R13, R26, R0 ;  /* 0x0000001a0d00a223 */ /* 0x000fc80000000000 */
[----:B--2---:R-:W-:Y:S01]  /*05b0*/  @!P1 FFMA R0, R11, R25, R0 ;  /* 0x000000190b009223 */ /* 0x004fe20000000000 */
[----:B------:R-:W-:-:S03]  /*05c0*/  ISETP.NE.AND P1, PT, R5, R3, PT ;  /* 0x000000030500720c */ /* 0x000fc60003f25270 */
[----:B------:R-:W-:-:S04]  /*05d0*/  @!P0 FFMA R0, R17, R18, R0 ;  /* 0x0000001211008223 */ /* 0x000fc80000000000 */
[----:B------:R-:W-:-:S06]  /*05e0*/  @!P6 FFMA R0, R23, R20, R0 ;  /* 0x000000141700e223 */ /* 0x000fcc0000000000 */
[----:B------:R-:W-:Y:S05]  /*05f0*/  @P1 BRA `(.L_x_2) ;  /* 0xfffffff800f01947 */ /* 0x000fea000383ffff */
.L_x_1:
[----:B------:R-:W-:Y:S05]  /*0600*/  BRA.U !UP1, `(.L_x_0) ;  /* 0x0000000509387547 */ /* 0x000fea000b800000 */
[----:B------:R-:W0:Y:S01]  /*0610*/  LDCU UR4, c[0x0][0x398] ;  /* 0x00007300ff0477ac */ /* 0x000e220008000800 */
[----:B------:R-:W-:Y:S02]  /*0620*/  UISETP.GE.U32.AND UP0, UPT, UR7, 0x4, UPT ;  /* 0x000000040700788c */ /* 0x000fe4000bf06070 */
[----:B0-----:R-:W-:-:S04]  /*0630*/  ULOP3.LUT UR6, UR4, 0x3, URZ, 0xc0, !UPT ;  /* 0x0000000304067892 */ /* 0x001fc8000f8ec0ff */
[----:B------:R-:W-:-:S03]  /*0640*/  UISETP.NE.AND UP1, UPT, UR6, URZ, UPT ;  /* 0x000000ff0600728c */ /* 0x000fc6000bf25270 */
[----:B------:R-:W-:Y:S08]  /*0650*/  BRA.U !UP0, `(.L_x_3) ;  /* 0x00000001088c7547 */ /* 0x000ff0000b800000 */
[----:B------:R-:W-:Y:S01]  /*0660*/  IMAD.IADD R17, R4, 0x1, R3 ;  /* 0x0000000104117824 */ /* 0x000fe200078e0203 */
[----:B------:R-:W0:Y:S03]  /*0670*/  LDC.64 R8, c[0x0][0x388] ;  /* 0x0000e200ff087b82 */ /* 0x000e260000000a00 */
[C---:B------:R-:W-:Y:S01]  /*0680*/  VIADD R5, R17.reuse, 0x3 ;  /* 0x0000000311057836 */ /* 0x040fe20000000000 */
[C---:B------:R-:W-:Y:S02]  /*0690*/  ISETP.GE.AND P0, PT, R17.reuse, UR5, PT ;  /* 0x0000000511007c0c */ /* 0x040fe4000bf06270 */
[C---:B------:R-:W-:Y:S02]  /*06a0*/  IADD3 R19, PT, PT, R17.reuse, 0x1, RZ ;  /* 0x0000000111137810 */ /* 0x040fe40007ffe0ff */
[C---:B------:R-:W-:Y:S02]  /*06b0*/  IADD3 R21, PT, PT, R17.reuse, 0x2, RZ ;  /* 0x0000000211157810 */ /* 0x040fe40007ffe0ff */
[----:B------:R-:W-:-:S02]  /*06c0*/  ISETP.LT.OR P0, PT, R17, RZ, P0 ;  /* 0x000000ff1100720c */ /* 0x000fc40000701670 */
[----:B------:R-:W-:Y:S02]  /*06d0*/  ISETP.GE.AND P1, PT, R19, UR5, PT ;  /* 0x0000000513007c0c */ /* 0x000fe4000bf26270 */
[----:B------:R-:W-:Y:S02]  /*06e0*/  ISETP.GE.AND P2, PT, R21, UR5, PT ;  /* 0x0000000515007c0c */ /* 0x000fe4000bf46270 */
[----:B------:R-:W-:Y:S02]  /*06f0*/  ISETP.LT.OR P1, PT, R19, RZ, P1 ;  /* 0x000000ff1300720c */ /* 0x000fe40000f21670 */
[----:B------:R-:W-:Y:S02]  /*0700*/  ISETP.LT.OR P2, PT, R21, RZ, P2 ;  /* 0x000000ff1500720c */ /* 0x000fe40001741670 */
[----:B------:R-:W-:-:S03]  /*0710*/  ISETP.GE.AND P3, PT, R5, UR5, PT ;  /* 0x0000000505007c0c */ /* 0x000fc6000bf66270 */
[----:B------:R-:W1:Y:S01]  /*0720*/  @!P0 LDC.64 R14, c[0x0][0x380] ;  /* 0x0000e000ff0e8b82 */ /* 0x000e620000000a00 */
[----:B------:R-:W-:Y:S01]  /*0730*/  ISETP.LT.OR P3, PT, R5, RZ, P3 ;  /* 0x000000ff0500720c */ /* 0x000fe20001f61670 */
[----:B0-----:R-:W-:-:S05]  /*0740*/  IMAD.WIDE.U32 R8, R3, 0x4, R8 ;  /* 0x0000000403087825 */ /* 0x001fca00078e0008 */
[----:B------:R-:W2:Y:S01]  /*0750*/  @!P0 LDG.E R16, desc[UR8][R8.64] ;  /* 0x0000000808108981 */ /* 0x000ea2000c1e1900 */
[----:B------:R-:W0:Y:S06]  /*0760*/  @!P1 LDC.64 R12, c[0x0][0x380] ;  /* 0x0000e000ff0c9b82 */ /* 0x000e2c0000000a00 */
[----:B------:R-:W3:Y:S02]  /*0770*/  @!P3 LDG.E R18, desc[UR8][R8.64+0xc] ;  /* 0x00000c080812b981 */ /* 0x000ee4000c1e1900 */
[----:B------:R-:W4:Y:S08]  /*0780*/  @!P2 LDC.64 R10, c[0x0][0x380] ;  /* 0x0000e000ff0aab82 */ /* 0x000f300000000a00 */
[----:B------:R-:W5:Y:S01]  /*0790*/  @!P3 LDC.64 R6, c[0x0][0x380] ;  /* 0x0000e000ff06bb82 */ /* 0x000f620000000a00 */
[----:B-1----:R-:W-:-:S02]  /*07a0*/  @!P0 IMAD.WIDE.U32 R14, R17, 0x4, R14 ;  /* 0x00000004110e8825 */ /* 0x002fc400078e000e */
[----:B------:R-:W3:Y:S04]  /*07b0*/  @!P1 LDG.E R17, desc[UR8][R8.64+0x4] ;  /* 0x0000040808119981 */ /* 0x000ee8000c1e1900 */
[----:B------:R-:W2:Y:S01]  /*07c0*/  @!P0 LDG.E R15, desc[UR8][R14.64] ;  /* 0x000000080e0f8981 */ /* 0x000ea2000c1e1900 */
[----:B0-----:R-:W-:-:S06]  /*07d0*/  @!P1 IMAD.WIDE.U32 R12, R19, 0x4, R12 ;  /* 0x00000004130c9825 */ /* 0x001fcc00078e000c */
[----:B------:R-:W3:Y:S01]  /*07e0*/  @!P1 LDG.E R13, desc[UR8][R12.64] ;  /* 0x000000080c0d9981 */ /* 0x000ee2000c1e1900 */
[----:B----4-:R-:W-:-:S06]  /*07f0*/  @!P2 IMAD.WIDE.U32 R10, R21, 0x4, R10 ;  /* 0x00000004150aa825 */ /* 0x010fcc00078e000a */
[----:B------:R-:W4:Y:S01]  /*0800*/  @!P2 LDG.E R11, desc[UR8][R10.64] ;  /* 0x000000080a0ba981 */ /* 0x000f22000c1e1900 */
[----:B-----5:R-:W-:-:S03]  /*0810*/  @!P3 IMAD.WIDE.U32 R6, R5, 0x4, R6 ;  /* 0x000000040506b825 */ /* 0x020fc600078e0006 */
[----:B------:R-:W4:Y:S04]  /*0820*/  @!P2 LDG.E R5, desc[UR8][R8.64+0x8] ;  /* 0x000008080805a981 */ /* 0x000f28000c1e1900 */
[----:B------:R-:W5:Y:S01]  /*0830*/  @!P3 LDG.E R7, desc[UR8][R6.64] ;  /* 0x000000080607b981 */ /* 0x000f62000c1e1900 */
[----:B------:R-:W-:Y:S01]  /*0840*/  IADD3 R3, PT, PT, R3, 0x4, RZ ;  /* 0x0000000403037810 */ /* 0x000fe20007ffe0ff */
[----:B--2---:R-:W-:-:S04]  /*0850*/  @!P0 FFMA R0, R15, R16, R0 ;  /* 0x000000100f008223 */ /* 0x004fc80000000000 */
[----:B---3--:R-:W-:-:S04]  /*0860*/  @!P1 FFMA R0, R13, R17, R0 ;  /* 0x000000110d009223 */ /* 0x008fc80000000000 */
[----:B----4-:R-:W-:-:S04]  /*0870*/  @!P2 FFMA R0, R11, R5, R0 ;  /* 0x000000050b00a223 */ /* 0x010fc80000000000 */
[----:B-----5:R-:W-:-:S07]  /*0880*/  @!P3 FFMA R0, R7, R18, R0 ;  /* 0x000000120700b223 */ /* 0x020fce0000000000 */
.L_x_3:
[----:B------:R-:W-:Y:S05]  /*0890*/  BRA.U !UP1, `(.L_x_0) ;  /* 0x0000000109947547 */ /* 0x000fea000b800000 */
[----:B------:R-:W-:Y:S02]  /*08a0*/  UISETP.NE.AND UP0, UPT, UR6, 0x1, UPT ;  /* 0x000000010600788c */ /* 0x000fe4000bf05270 */
[----:B------:R-:W-:-:S04]  /*08b0*/  ULOP3.LUT UR4, UR4, 0x1, URZ, 0xc0, !UPT ;  /* 0x0000000104047892 */ /* 0x000fc8000f8ec0ff */
[----:B------:R-:W-:-:S03]  /*08c0*/  UISETP.NE.U32.AND UP1, UPT, UR4, 0x1, UPT ;  /* 0x000000010400788c */ /* 0x000fc6000bf25070 */
[----:B------:R-:W-:Y:S08]  /*08d0*/  BRA.U !UP0, `(.L_x_4) ;  /* 0x00000001084c7547 */ /* 0x000ff0000b800000 */
[----:B------:R-:W-:Y:S01]  /*08e0*/  IADD3 R5, PT, PT, R4, R3, RZ ;  /* 0x0000000304057210 */ /* 0x000fe20007ffe0ff */
[----:B------:R-:W0:Y:S03]  /*08f0*/  LDC.64 R6, c[0x0][0x388] ;  /* 0x0000e200ff067b82 */ /* 0x000e260000000a00 */
[C---:B------:R-:W-:Y:S01]  /*0900*/  ISETP.GE.AND P0, PT, R5.reuse, UR5, PT ;  /* 0x0000000505007c0c */ /* 0x040fe2000bf06270 */
[----:B------:R-:W-:-:S03]  /*0910*/  VIADD R15, R5, 0x1 ;  /* 0x00000001050f7836 */ /* 0x000fc60000000000 */
[----:B------:R-:W-:Y:S02]  /*0920*/  ISETP.LT.OR P0, PT, R5, RZ, P0 ;  /* 0x000000ff0500720c */ /* 0x000fe40000701670 */
[----:B------:R-:W-:-:S04]  /*0930*/  ISETP.GE.AND P1, PT, R15, UR5, PT ;  /* 0x000000050f007c0c */ /* 0x000fc8000bf26270 */
[----:B------:R-:W-:-:S07]  /*0940*/  ISETP.LT.OR P1, PT, R15, RZ, P1 ;  /* 0x000000ff0f00720c */ /* 0x000fce0000f21670 */
[----:B------:R-:W1:Y:S01]  /*0950*/  @!P0 LDC.64 R8, c[0x0][0x380] ;  /* 0x0000e000ff088b82 */ /* 0x000e620000000a00 */
[----:B0-----:R-:W-:-:S07]  /*0960*/  IMAD.WIDE.U32 R10, R3, 0x4, R6 ;  /* 0x00000004030a7825 */ /* 0x001fce00078e0006 */
[----:B------:R-:W0:Y:S01]  /*0970*/  @!P1 LDC.64 R12, c[0x0][0x380] ;  /* 0x0000e000ff0c9b82 */ /* 0x000e220000000a00 */
[----:B-1----:R-:W-:Y:S02]  /*0980*/  @!P0 IMAD.WIDE.U32 R6, R5, 0x4, R8 ;  /* 0x0000000405068825 */ /* 0x002fe400078e0008 */
[----:B------:R-:W2:Y:S04]  /*0990*/  @!P0 LDG.E R5, desc[UR8][R10.64] ;  /* 0x000000080a058981 */ /* 0x000ea8000c1e1900 */
[----:B------:R-:W2:Y:S01]  /*09a0*/  @!P0 LDG.E R7, desc[UR8][R6.64] ;  /* 0x0000000806078981 */ /* 0x000ea2000c1e1900 */
[----:B0-----:R-:W-:-:S03]  /*09b0*/  @!P1 IMAD.WIDE.U32 R8, R15, 0x4, R12 ;  /* 0x000000040f089825 */ /* 0x001fc600078e000c */
[----:B------:R-:W3:Y:S04]  /*09c0*/  @!P1 LDG.E R12, desc[UR8][R10.64+0x4] ;  /* 0x000004080a0c9981 */ /* 0x000ee8000c1e1900 */
[----:B------:R-:W3:Y:S01]  /*09d0*/  @!P1 LDG.E R9, desc[UR8][R8.64] ;  /* 0x0000000808099981 */ /* 0x000ee2000c1e1900 */
[----:B------:R-:W-:Y:S01]  /*09e0*/  IADD3 R3, PT, PT, R3, 0x2, RZ ;  /* 0x0000000203037810 */ /* 0x000fe20007ffe0ff */
[----:B--2---:R-:W-:-:S04]  /*09f0*/  @!P0 FFMA R0, R7, R5, R0 ;  /* 0x0000000507008223 */ /* 0x004fc80000000000 */
[----:B---3--:R-:W-:-:S07]  /*0a00*/  @!P1 FFMA R0, R9, R12, R0 ;  /* 0x0000000c09009223 */ /* 0x008fce0000000000 */
.L_x_4:
[----:B------:R-:W-:Y:S05]  /*0a10*/  BRA.U UP1, `(.L_x_0) ;  /* 0x0000000101347547 */ /* 0x000fea000b800000 */
[----:B------:R-:W-:Y:S01]  /*0a20*/  IADD3 R9, PT, PT, R4, R3, RZ ;  /* 0x0000000304097210 */ /* 0x000fe20007ffe0ff */
[----:B------:R-:W-:Y:S03]  /*0a30*/  BSSY.RECONVERGENT B0, `(.L_x_0) ;  /* 0x000000b000007945 */ /* 0x000fe60003800200 */
[----:B------:R-:W-:-:S04]  /*0a40*/  ISETP.GE.AND P0, PT, R9, UR5, PT ;  /* 0x0000000509007c0c */ /* 0x000fc8000bf06270 */
[----:B------:R-:W-:-:S13]  /*0a50*/  ISETP.LT.OR P0, PT, R9, RZ, P0 ;  /* 0x000000ff0900720c */ /* 0x000fda0000701670 */
[----:B------:R-:W-:Y:S05]  /*0a60*/  @P0 BRA `(.L_x_5) ;  /* 0x00000000001c0947 */ /* 0x000fea0003800000 */
[----:B------:R-:W0:Y:S08]  /*0a70*/  LDC.64 R4, c[0x0][0x380] ;  /* 0x0000e000ff047b82 */ /* 0x000e300000000a00 */
[----:B------:R-:W1:Y:S01]  /*0a80*/  LDC.64 R6, c[0x0][0x388] ;  /* 0x0000e200ff067b82 */ /* 0x000e620000000a00 */
[----:B0-----:R-:W-:-:S06]  /*0a90*/  IMAD.WIDE.U32 R4, R9, 0x4, R4 ;  /* 0x0000000409047825 */ /* 0x001fcc00078e0004 */
[----:B------:R-:W2:Y:S01]  /*0aa0*/  LDG.E R5, desc[UR8][R4.64] ;  /* 0x0000000804057981 */ /* 0x000ea2000c1e1900 */
[----:B-1----:R-:W-:-:S06]  /*0ab0*/  IMAD.WIDE.U32 R6, R3, 0x4, R6 ;  /* 0x0000000403067825 */ /* 0x002fcc00078e0006 */
[----:B------:R-:W2:Y:S02]  /*0ac0*/  LDG.E R6, desc[UR8][R6.64] ;  /* 0x0000000806067981 */ /* 0x000ea4000c1e1900 */
[----:B--2---:R-:W-:-:S07]  /*0ad0*/  FFMA R0, R5, R6, R0 ;  /* 0x0000000605007223 */ /* 0x004fce0000000000 */
.L_x_5:
[----:B------:R-:W-:Y:S05]  /*0ae0*/  BSYNC.RECONVERGENT B0 ;  /* 0x0000000000007941 */ /* 0x000fea0003800200 */
.L_x_0:
[----:B------:R-:W0:Y:S02]  /*0af0*/  LDC.64 R4, c[0x0][0x390] ;  /* 0x0000e400ff047b82 */ /* 0x000e240000000a00 */
[----:B0-----:R-:W-:-:S05]  /*0b00*/  IMAD.WIDE R2, R2, 0x4, R4 ;  /* 0x0000000402027825 */ /* 0x001fca00078e0204 */
[----:B------:R-:W-:Y:S01]  /*0b10*/  STG.E desc[UR8][R2.64], R0 ;  /* 0x0000000002007986 */ /* 0x000fe2000c101908 */
[----:B------:R-:W-:Y:S05]  /*0b20*/  EXIT ;  /* 0x000000000000794d */ /* 0x000fea0003800000 */
.L_x_6:
[----:B------:R-:W-:-:S00]  /*0b30*/  BRA `(.L_x_6) ;  /* 0xfffffffc00fc7947 */ /* 0x000fc0000383ffff */
[----:B------:R-:W-:-:S00]  /*0b40*/  NOP ;  /* 0x0000000000007918 */ /* 0x000fc00000000000 */
        /* <DEDUP_REMOVED lines=11> */
.L_x_7:


//--------------------- .nv.shared.reserved.0     --------------------------
	.section	.nv.shared.reserved.0,"aw",@nobits
	.weak		__nv_reservedSMEM_offset_0_alias
	.size		__nv_reservedSMEM_offset_0_alias, 0, 64
	.other		__nv_reservedSMEM_offset_0_alias,@"STO_CUDA_RESERVED_SHARED STV_DEFAULT"
__nv_reservedSMEM_offset_0_alias:
	.zero		0
	.zero		64


//--------------------- .nv.constant0._Z11ConvolutionPfS_S_ii --------------------------
	.section	.nv.constant0._Z11ConvolutionPfS_S_ii,"a",@progbits
	.sectionflags	@""
	.align	4
.nv.constant0._Z11ConvolutionPfS_S_ii:
	.zero		928


//--------------------- SYMBOLS --------------------------

	.type		.nv.reservedSmem.offset0,@object
	.size		.nv.reservedSmem.offset0,0x4
